	.headerflags	@"EF_CUDA_TEXMODE_UNIFIED EF_CUDA_64BIT_ADDRESS EF_CUDA_ACCELERATORS EF_CUDA_SM90 EF_CUDA_VIRTUAL_SM(EF_CUDA_SM90)"
	.elftype	@"ET_EXEC"


//--------------------- .nv.info                  --------------------------
	.section	.nv.info,"",@"SHT_CUDA_INFO"
	.align	4


	//----- nvinfo : EIATTR_REGCOUNT
	.align		4
        /*0000*/ 	.byte	0x04, 0x2f
        /*0002*/ 	.short	(.L_1 - .L_0)
	.align		4
.L_0:
        /*0004*/ 	.word	index@(triton_poi_fused_max_pool2d_with_indices_44)
        /*0008*/ 	.word	0x00000055


	//----- nvinfo : EIATTR_MIN_STACK_SIZE
	.align		4
.L_1:
        /*000c*/ 	.byte	0x04, 0x12
        /*000e*/ 	.short	(.L_3 - .L_2)
	.align		4
.L_2:
        /*0010*/ 	.word	index@(triton_poi_fused_max_pool2d_with_indices_44)
        /*0014*/ 	.word	0x00000000


	//----- nvinfo : EIATTR_FRAME_SIZE
	.align		4
.L_3:
        /*0018*/ 	.byte	0x04, 0x11
        /*001a*/ 	.short	(.L_5 - .L_4)
	.align		4
.L_4:
        /*001c*/ 	.word	index@(triton_poi_fused_max_pool2d_with_indices_44)
        /*0020*/ 	.word	0x00000000


	//----- nvinfo : EIATTR_MIN_STACK_SIZE
	.align		4
.L_5:
        /*0024*/ 	.byte	0x04, 0x12
        /*0026*/ 	.short	(.L_7 - .L_6)
	.align		4
.L_6:
        /*0028*/ 	.word	index@(triton_poi_fused_max_pool2d_with_indices_44)
        /*002c*/ 	.word	0x00000000
.L_7:


//--------------------- .nv.info.triton_poi_fused_max_pool2d_with_indices_44 --------------------------
	.section	.nv.info.triton_poi_fused_max_pool2d_with_indices_44,"",@"SHT_CUDA_INFO"
	.sectionflags	@""
	.align	4


	//----- nvinfo : EIATTR_CUDA_API_VERSION
	.align		4
        /*0000*/ 	.byte	0x04, 0x37
        /*0002*/ 	.short	(.L_9 - .L_8)
.L_8:
        /*0004*/ 	.word	0x0000007c


	//----- nvinfo : EIATTR_KPARAM_INFO
	.align		4
.L_9:
        /*0008*/ 	.byte	0x04, 0x17
        /*000a*/ 	.short	(.L_11 - .L_10)
.L_10:
        /*000c*/ 	.word	0x00000000
        /*0010*/ 	.short	0x0004
        /*0012*/ 	.short	0x001c
        /*0014*/ 	.byte	0x00, 0xf0, 0x11, 0x00


	//----- nvinfo : EIATTR_KPARAM_INFO
	.align		4
.L_11:
        /*0018*/ 	.byte	0x04, 0x17
        /*001a*/ 	.short	(.L_13 - .L_12)
.L_12:
        /*001c*/ 	.word	0x00000000
        /*0020*/ 	.short	0x0003
        /*0022*/ 	.short	0x0018
        /*0024*/ 	.byte	0x00, 0xf0, 0x11, 0x00


	//----- nvinfo : EIATTR_KPARAM_INFO
	.align		4
.L_13:
        /*0028*/ 	.byte	0x04, 0x17
        /*002a*/ 	.short	(.L_15 - .L_14)
.L_14:
        /*002c*/ 	.word	0x00000000
        /*0030*/ 	.short	0x0002
        /*0032*/ 	.short	0x0010
        /*0034*/ 	.byte	0x00, 0xf4, 0x21, 0x00


	//----- nvinfo : EIATTR_KPARAM_INFO
	.align		4
.L_15:
        /*0038*/ 	.byte	0x04, 0x17
        /*003a*/ 	.short	(.L_17 - .L_16)
.L_16:
        /*003c*/ 	.word	0x00000000
        /*0040*/ 	.short	0x0001
        /*0042*/ 	.short	0x0008
        /*0044*/ 	.byte	0x00, 0xf4, 0x21, 0x00


	//----- nvinfo : EIATTR_KPARAM_INFO
	.align		4
.L_17:
        /*0048*/ 	.byte	0x04, 0x17
        /*004a*/ 	.short	(.L_19 - .L_18)
.L_18:
        /*004c*/ 	.word	0x00000000
        /*0050*/ 	.short	0x0000
        /*0052*/ 	.short	0x0000
        /*0054*/ 	.byte	0x00, 0xf4, 0x21, 0x00


	//----- nvinfo : EIATTR_SPARSE_MMA_MASK
	.align		4
.L_19:
        /*0058*/ 	.byte	0x03, 0x50
        /*005a*/ 	.short	0x0000


	//----- nvinfo : EIATTR_MAXREG_COUNT
	.align		4
        /*005c*/ 	.byte	0x03, 0x1b
        /*005e*/ 	.short	0x00ff


	//----- nvinfo : EIATTR_EXIT_INSTR_OFFSETS
	.align		4
        /*0060*/ 	.byte	0x04, 0x1c
        /*0062*/ 	.short	(.L_21 - .L_20)


	//   ....[0]....
.L_20:
        /*0064*/ 	.word	0x00002ba0


	//   ....[1]....
        /*0068*/ 	.word	0x00002bc0


	//----- nvinfo : EIATTR_REQNTID
	.align		4
.L_21:
        /*006c*/ 	.byte	0x04, 0x10
        /*006e*/ 	.short	(.L_23 - .L_22)
.L_22:
        /*0070*/ 	.word	0x00000080
        /*0074*/ 	.word	0x00000001
        /*0078*/ 	.word	0x00000001


	//----- nvinfo : EIATTR_CBANK_PARAM_SIZE
	.align		4
.L_23:
        /*007c*/ 	.byte	0x03, 0x19
        /*007e*/ 	.short	0x0020


	//----- nvinfo : EIATTR_PARAM_CBANK
	.align		4
        /*0080*/ 	.byte	0x04, 0x0a
        /*0082*/ 	.short	(.L_25 - .L_24)
	.align		4
.L_24:
        /*0084*/ 	.word	index@(.nv.constant0.triton_poi_fused_max_pool2d_with_indices_44)
        /*0088*/ 	.short	0x0210
        /*008a*/ 	.short	0x0020


	//----- nvinfo : EIATTR_SW_WAR
	.align		4
.L_25:
        /*008c*/ 	.byte	0x04, 0x36
        /*008e*/ 	.short	(.L_27 - .L_26)
.L_26:
        /*0090*/ 	.word	0x00000008
.L_27:


//--------------------- .nv.callgraph             --------------------------
	.section	.nv.callgraph,"",@"SHT_CUDA_CALLGRAPH"
	.align	4
	.sectionentsize	8
	.align		4
        /*0000*/ 	.word	0x00000000
	.align		4
        /*0004*/ 	.word	0xffffffff
	.align		4
        /*0008*/ 	.word	0x00000000
	.align		4
        /*000c*/ 	.word	0xfffffffe
	.align		4
        /*0010*/ 	.word	0x00000000
	.align		4
        /*0014*/ 	.word	0xfffffffd
	.align		4
        /*0018*/ 	.word	0x00000000
	.align		4
        /*001c*/ 	.word	0xfffffffc


//--------------------- .text.triton_poi_fused_max_pool2d_with_indices_44 --------------------------
	.section	.text.triton_poi_fused_max_pool2d_with_indices_44,"ax",@progbits
	.sectionflags	@"SHF_BARRIERS=1"
	.align	128
        .global         triton_poi_fused_max_pool2d_with_indices_44
        .type           triton_poi_fused_max_pool2d_with_indices_44,@function
        .size           triton_poi_fused_max_pool2d_with_indices_44,(.L_x_1 - triton_poi_fused_max_pool2d_with_indices_44)
        .other          triton_poi_fused_max_pool2d_with_indices_44,@"STO_CUDA_ENTRY STV_DEFAULT"
triton_poi_fused_max_pool2d_with_indices_44:
.text.triton_poi_fused_max_pool2d_with_indices_44:
[----:B------:R-:W0:Y:S02]  /*0000*/  LDC R1, c[0x0][0x28] ;  /* 0x00000a00ff017b82 */ /* 0x000e240000000800 */
[----:B------:R-:W1:Y:S01]  /*0010*/  S2R R19, SR_CTAID.Y ;  /* 0x0000000000137919 */ /* 0x000e620000002600 */
[----:B------:R-:W-:Y:S01]  /*0020*/  IMAD.MOV.U32 R18, RZ, RZ, RZ ;  /* 0x000000ffff127224 */ /* 0x000fe200078e00ff */
[----:B------:R-:W2:Y:S01]  /*0030*/  LDC.64 R32, c[0x0][0x210] ;  /* 0x00008400ff207b82 */ /* 0x000ea20000000a00 */
[----:B------:R-:W-:Y:S01]  /*0040*/  CS2R R36, SRZ ;  /* 0x0000000000247805 */ /* 0x000fe2000001ff00 */
[----:B------:R-:W3:Y:S01]  /*0050*/  S2R R0, SR_TID.X ;  /* 0x0000000000007919 */ /* 0x000ee20000002100 */
[----:B------:R-:W-:Y:S02]  /*0060*/  CS2R R38, SRZ ;  /* 0x0000000000267805 */ /* 0x000fe4000001ff00 */
[----:B------:R-:W-:Y:S02]  /*0070*/  CS2R R20, SRZ ;  /* 0x0000000000147805 */ /* 0x000fe4000001ff00 */
[----:B------:R-:W-:Y:S01]  /*0080*/  CS2R R22, SRZ ;  /* 0x0000000000167805 */ /* 0x000fe2000001ff00 */
[----:B------:R-:W4:Y:S01]  /*0090*/  S2R R4, SR_CTAID.X ;  /* 0x0000000000047919 */ /* 0x000f220000002500 */
[----:B------:R-:W-:Y:S01]  /*00a0*/  ULDC.64 UR6, c[0x0][0x208] ;  /* 0x0000820000067ab9 */ /* 0x000fe20000000a00 */
[C---:B-1----:R-:W-:Y:S01]  /*00b0*/  IMAD.HI R2, R19.reuse, -0x6db6db6d, R18 ;  /* 0x9249249313027827 */ /* 0x042fe200078e0212 */
[----:B------:R-:W-:-:S03]  /*00c0*/  ISETP.GE.AND P1, PT, R19, 0x310, PT ;  /* 0x000003101300780c */ /* 0x000fc60003f26270 */
[----:B------:R-:W-:Y:S01]  /*00d0*/  IMAD.HI R30, R19, 0x5397829d, RZ ;  /* 0x5397829d131e7827 */ /* 0x000fe200078e02ff */
[----:B------:R-:W-:-:S04]  /*00e0*/  SHF.R.U32.HI R3, RZ, 0x1f, R2 ;  /* 0x0000001fff037819 */ /* 0x000fc80000011602 */
[----:B------:R-:W-:Y:S01]  /*00f0*/  LEA.HI.SX32 R3, R2, R3, 0x1d ;  /* 0x0000000302037211 */ /* 0x000fe200078feaff */
[----:B------:R-:W-:Y:S01]  /*0100*/  IMAD.MOV.U32 R2, RZ, RZ, RZ ;  /* 0x000000ffff027224 */ /* 0x000fe200078e00ff */
[----:B------:R-:W-:-:S03]  /*0110*/  SHF.R.U32.HI R7, RZ, 0x1f, R30 ;  /* 0x0000001fff077819 */ /* 0x000fc6000001161e */
[----:B------:R-:W-:Y:S01]  /*0120*/  IMAD.HI R2, R3, -0x6db6db6d, R2 ;  /* 0x9249249303027827 */ /* 0x000fe200078e0202 */
[----:B------:R-:W-:-:S04]  /*0130*/  LEA.HI.SX32 R30, R30, R7, 0x1a ;  /* 0x000000071e1e7211 */ /* 0x000fc800078fd2ff */
[----:B------:R-:W-:-:S04]  /*0140*/  SHF.R.U32.HI R5, RZ, 0x1f, R2 ;  /* 0x0000001fff057819 */ /* 0x000fc80000011602 */
[----:B------:R-:W-:Y:S01]  /*0150*/  LEA.HI R11, R2, R5, RZ, 0x1d ;  /* 0x00000005020b7211 */ /* 0x000fe200078fe8ff */
[----:B------:R-:W-:Y:S02]  /*0160*/  IMAD R5, R3, -0xe, R19 ;  /* 0xfffffff203057824 */ /* 0x000fe400078e0213 */
[----:B---3--:R-:W-:Y:S02]  /*0170*/  IMAD.SHL.U32 R2, R0, 0x8, RZ ;  /* 0x0000000800027824 */ /* 0x008fe400078e00ff */
[----:B------:R-:W-:Y:S02]  /*0180*/  IMAD R5, R30, 0x1c2, R5 ;  /* 0x000001c21e057824 */ /* 0x000fe400078e0205 */
[----:B------:R-:W-:Y:S01]  /*0190*/  IMAD R11, R11, -0xe, R3 ;  /* 0xfffffff20b0b7824 */ /* 0x000fe200078e0203 */
[----:B------:R-:W-:Y:S01]  /*01a0*/  LOP3.LUT R2, R2, 0x3f8, RZ, 0xc0, !PT ;  /* 0x000003f802027812 */ /* 0x000fe200078ec0ff */
[----:B----4-:R-:W-:Y:S02]  /*01b0*/  IMAD.SHL.U32 R3, R4, 0x400, RZ ;  /* 0x0000040004037824 */ /* 0x010fe400078e00ff */
[----:B------:R-:W-:Y:S01]  /*01c0*/  IMAD R29, R5, 0x880, RZ ;  /* 0x00000880051d7824 */ /* 0x000fe200078e02ff */
[----:B------:R-:W-:-:S02]  /*01d0*/  CS2R R24, SRZ ;  /* 0x0000000000187805 */ /* 0x000fc4000001ff00 */
[----:B------:R-:W-:Y:S02]  /*01e0*/  CS2R R26, SRZ ;  /* 0x00000000001a7805 */ /* 0x000fe4000001ff00 */
[----:B------:R-:W-:Y:S01]  /*01f0*/  LOP3.LUT R4, R3, R2, RZ, 0xfc, !PT ;  /* 0x0000000203047212 */ /* 0x000fe200078efcff */
[----:B------:R-:W-:Y:S01]  /*0200*/  VIADD R28, R29, 0x440 ;  /* 0x000004401d1c7836 */ /* 0x000fe20000000000 */
[----:B------:R-:W-:Y:S02]  /*0210*/  P2R R5, PR, RZ, 0x2 ;  /* 0x00000002ff057803 */ /* 0x000fe40000000000 */
[C---:B------:R-:W-:Y:S01]  /*0220*/  ISETP.LT.AND P0, PT, R4.reuse, 0x440, !P1 ;  /* 0x000004400400780c */ /* 0x040fe20004f01270 */
[C---:B------:R-:W-:Y:S02]  /*0230*/  IMAD.IADD R6, R4.reuse, 0x1, R29 ;  /* 0x0000000104067824 */ /* 0x040fe400078e021d */
[----:B------:R-:W-:Y:S02]  /*0240*/  IMAD.IADD R8, R4, 0x1, R28 ;  /* 0x0000000104087824 */ /* 0x000fe400078e021c */
[----:B------:R-:W-:-:S02]  /*0250*/  IMAD R7, R11, 0xff00, R6 ;  /* 0x0000ff000b077824 */ /* 0x000fc400078e0206 */
[----:B------:R-:W-:Y:S02]  /*0260*/  IMAD R9, R11, 0xff00, R8 ;  /* 0x0000ff000b097824 */ /* 0x000fe400078e0208 */
[----:B--2---:R-:W-:-:S04]  /*0270*/  IMAD.WIDE R6, R7, 0x4, R32 ;  /* 0x0000000407067825 */ /* 0x004fc800078e0220 */
[----:B------:R-:W-:Y:S01]  /*0280*/  IMAD.WIDE R8, R9, 0x4, R32 ;  /* 0x0000000409087825 */ /* 0x000fe200078e0220 */
[----:B------:R1:W2:Y:S04]  /*0290*/  @P0 LDG.E.EL.128 R36, desc[UR6][R6.64] ;  /* 0x0000000606240981 */ /* 0x0002a8000c2e1d00 */
[----:B------:R-:W2:Y:S01]  /*02a0*/  @P0 LDG.E.EL.128 R20, desc[UR6][R8.64] ;  /* 0x0000000608140981 */ /* 0x000ea2000c2e1d00 */
[----:B------:R-:W-:-:S04]  /*02b0*/  VIADD R58, R29, 0x880 ;  /* 0x000008801d3a7836 */ /* 0x000fc80000000000 */
[----:B------:R-:W-:-:S04]  /*02c0*/  IMAD.IADD R10, R4, 0x1, R58 ;  /* 0x00000001040a7824 */ /* 0x000fc800078e023a */
[----:B------:R-:W-:-:S04]  /*02d0*/  IMAD R13, R11, 0xff00, R10 ;  /* 0x0000ff000b0d7824 */ /* 0x000fc800078e020a */
[----:B------:R-:W-:-:S05]  /*02e0*/  IMAD.WIDE R12, R13, 0x4, R32 ;  /* 0x000000040d0c7825 */ /* 0x000fca00078e0220 */
[----:B------:R3:W4:Y:S01]  /*02f0*/  @P0 LDG.E.EL.128 R24, desc[UR6][R12.64] ;  /* 0x000000060c180981 */ /* 0x000722000c2e1d00 */
[----:B------:R-:W-:-:S04]  /*0300*/  VIADD R65, R29, 0x7f80 ;  /* 0x00007f801d417836 */ /* 0x000fc80000000000 */
[----:B-1----:R-:W-:-:S04]  /*0310*/  IMAD.IADD R6, R4, 0x1, R65 ;  /* 0x0000000104067824 */ /* 0x002fc800078e0241 */
[----:B------:R-:W-:-:S04]  /*0320*/  IMAD R7, R11, 0xff00, R6 ;  /* 0x0000ff000b077824 */ /* 0x000fc800078e0206 */
[----:B------:R-:W-:Y:S01]  /*0330*/  IMAD.WIDE R6, R7, 0x4, R32 ;  /* 0x0000000407067825 */ /* 0x000fe200078e0220 */
[C---:B--2---:R-:W-:Y:S02]  /*0340*/  FSETP.GT.AND P5, PT, R20.reuse, R36, PT ;  /* 0x000000241400720b */ /* 0x044fe40003fa4000 */
[----:B------:R-:W-:Y:S02]  /*0350*/  FSETP.GT.AND P4, PT, R21, R37, PT ;  /* 0x000000251500720b */ /* 0x000fe40003f84000 */
[----:B------:R-:W-:Y:S02]  /*0360*/  FSETP.NAN.AND P2, PT, R20, R20, PT ;  /* 0x000000141400720b */ /* 0x000fe40003f48000 */
[----:B------:R-:W-:Y:S02]  /*0370*/  FSETP.GT.AND P3, PT, R22, R38, PT ;  /* 0x000000261600720b */ /* 0x000fe40003f64000 */
[----:B------:R-:W-:Y:S01]  /*0380*/  FSETP.GT.AND P1, PT, R23, R39, PT ;  /* 0x000000271700720b */ /* 0x000fe20003f24000 */
[----:B------:R-:W-:Y:S01]  /*0390*/  VIADD R55, R29, 0x83c0 ;  /* 0x000083c01d377836 */ /* 0x000fe20000000000 */
[----:B------:R-:W-:-:S02]  /*03a0*/  LOP3.LUT R51, R3, 0x4, R2, 0xfe, !PT ;  /* 0x0000000403337812 */ /* 0x000fc400078efe02 */
[----:B------:R-:W-:Y:S02]  /*03b0*/  P2R R9, PR, RZ, 0x2 ;  /* 0x00000002ff097803 */ /* 0x000fe40000000000 */
[----:B------:R-:W-:Y:S02]  /*03c0*/  @!P5 SEL R20, R20, R36, P2 ;  /* 0x000000241414d207 */ /* 0x000fe40001000000 */
[----:B------:R-:W-:Y:S01]  /*03d0*/  FSETP.NAN.AND P2, PT, R21, R21, PT ;  /* 0x000000151500720b */ /* 0x000fe20003f48000 */
[----:B------:R-:W-:Y:S01]  /*03e0*/  VIADD R54, R29, 0x8800 ;  /* 0x000088001d367836 */ /* 0x000fe20000000000 */
[----:B------:R-:W-:Y:S02]  /*03f0*/  P2R R10, PR, RZ, 0x8 ;  /* 0x00000008ff0a7803 */ /* 0x000fe40000000000 */
[----:B------:R-:W-:Y:S02]  /*0400*/  @!P4 SEL R21, R21, R37, P2 ;  /* 0x000000251515c207 */ /* 0x000fe40001000000 */
[----:B------:R-:W-:-:S02]  /*0410*/  FSETP.NAN.AND P2, PT, R22, R22, PT ;  /* 0x000000161600720b */ /* 0x000fc40003f48000 */
[----:B---3--:R-:W-:Y:S02]  /*0420*/  P2R R12, PR, RZ, 0x20 ;  /* 0x00000020ff0c7803 */ /* 0x008fe40000000000 */
[----:B------:R-:W-:Y:S02]  /*0430*/  @!P3 SEL R22, R22, R38, P2 ;  /* 0x000000261616b207 */ /* 0x000fe40001000000 */
[C---:B------:R-:W-:Y:S02]  /*0440*/  FSETP.NAN.AND P2, PT, R23.reuse, R23, PT ;  /* 0x000000171700720b */ /* 0x040fe40003f48000 */
[----:B------:R-:W-:Y:S02]  /*0450*/  P2R R34, PR, RZ, 0x10 ;  /* 0x00000010ff227803 */ /* 0x000fe40000000000 */
[----:B------:R-:W-:Y:S02]  /*0460*/  @!P1 SEL R23, R23, R39, P2 ;  /* 0x0000002717179207 */ /* 0x000fe40001000000 */
[----:B----4-:R-:W-:-:S02]  /*0470*/  FSETP.NAN.AND P2, PT, R27, R27, PT ;  /* 0x0000001b1b00720b */ /* 0x010fc40003f48000 */
[----:B------:R-:W-:-:S04]  /*0480*/  FSETP.GEU.AND P1, PT, R23, R27, PT ;  /* 0x0000001b1700720b */ /* 0x000fc80003f2e000 */
[----:B------:R-:W-:-:S07]  /*0490*/  P2R R16, PR, RZ, 0x2 ;  /* 0x00000002ff107803 */ /* 0x000fce0000000000 */
[----:B------:R-:W-:Y:S02]  /*04a0*/  @!P2 SEL R27, R27, R23, !P1 ;  /* 0x000000171b1ba207 */ /* 0x000fe40004800000 */
[-C--:B------:R-:W-:Y:S02]  /*04b0*/  FSETP.NAN.AND P2, PT, R26, R26.reuse, PT ;  /* 0x0000001a1a00720b */ /* 0x080fe40003f48000 */
[----:B------:R-:W-:-:S04]  /*04c0*/  FSETP.GEU.AND P1, PT, R22, R26, PT ;  /* 0x0000001a1600720b */ /* 0x000fc80003f2e000 */
[----:B------:R-:W-:-:S07]  /*04d0*/  P2R R13, PR, RZ, 0x2 ;  /* 0x00000002ff0d7803 */ /* 0x000fce0000000000 */
[----:B------:R-:W-:Y:S02]  /*04e0*/  @!P2 SEL R26, R26, R22, !P1 ;  /* 0x000000161a1aa207 */ /* 0x000fe40004800000 */
[----:B------:R-:W-:Y:S02]  /*04f0*/  CS2R R22, SRZ ;  /* 0x0000000000167805 */ /* 0x000fe4000001ff00 */
[-C--:B------:R-:W-:Y:S02]  /*0500*/  FSETP.NAN.AND P2, PT, R25, R25.reuse, PT ;  /* 0x000000191900720b */ /* 0x080fe40003f48000 */
[----:B------:R-:W-:-:S04]  /*0510*/  FSETP.GEU.AND P1, PT, R21, R25, PT ;  /* 0x000000191500720b */ /* 0x000fc80003f2e000 */
[----:B------:R-:W-:-:S07]  /*0520*/  P2R R15, PR, RZ, 0x2 ;  /* 0x00000002ff0f7803 */ /* 0x000fce0000000000 */
[----:B------:R-:W-:Y:S02]  /*0530*/  @!P2 SEL R25, R25, R21, !P1 ;  /* 0x000000151919a207 */ /* 0x000fe40004800000 */
[-C--:B------:R-:W-:Y:S02]  /*0540*/  FSETP.NAN.AND P2, PT, R24, R24.reuse, PT ;  /* 0x000000181800720b */ /* 0x080fe40003f48000 */
[----:B------:R-:W-:-:S04]  /*0550*/  FSETP.GEU.AND P1, PT, R20, R24, PT ;  /* 0x000000181400720b */ /* 0x000fc80003f2e000 */
[----:B------:R-:W-:-:S07]  /*0560*/  P2R R14, PR, RZ, 0x2 ;  /* 0x00000002ff0e7803 */ /* 0x000fce0000000000 */
[----:B------:R-:W-:Y:S02]  /*0570*/  @!P2 SEL R24, R24, R20, !P1 ;  /* 0x000000141818a207 */ /* 0x000fe40004800000 */
[----:B------:R-:W-:-:S06]  /*0580*/  CS2R R20, SRZ ;  /* 0x0000000000147805 */ /* 0x000fcc000001ff00 */
[----:B------:R-:W2:Y:S01]  /*0590*/  @P0 LDG.E.EL.128 R20, desc[UR6][R6.64] ;  /* 0x0000000606140981 */ /* 0x000ea2000c2e1d00 */
[----:B------:R-:W-:-:S04]  /*05a0*/  IMAD.IADD R8, R4, 0x1, R55 ;  /* 0x0000000104087824 */ /* 0x000fc800078e0237 */
[----:B------:R-:W-:-:S04]  /*05b0*/  IMAD R37, R11, 0xff00, R8 ;  /* 0x0000ff000b257824 */ /* 0x000fc800078e0208 */
[----:B------:R-:W-:Y:S01]  /*05c0*/  IMAD.WIDE R36, R37, 0x4, R32 ;  /* 0x0000000425247825 */ /* 0x000fe200078e0220 */
[-C--:B--2---:R-:W-:Y:S02]  /*05d0*/  FSETP.NAN.AND P2, PT, R20, R20.reuse, PT ;  /* 0x000000141400720b */ /* 0x084fe40003f48000 */
        /* <DEDUP_REMOVED lines=17> */
[----:B------:R-:W2:Y:S02]  /*06f0*/  @P0 LDG.E.EL.128 R24, desc[UR6][R36.64] ;  /* 0x0000000624180981 */ /* 0x000ea4000c2e1d00 */
[-C--:B--2---:R-:W-:Y:S02]  /*0700*/  FSETP.NAN.AND P2, PT, R27, R27.reuse, PT ;  /* 0x0000001b1b00720b */ /* 0x084fe40003f48000 */
[----:B------:R-:W-:-:S04]  /*0710*/  FSETP.GEU.AND P1, PT, R23, R27, PT ;  /* 0x0000001b1700720b */ /* 0x000fc80003f2e000 */
[----:B------:R-:W-:-:S07]  /*0720*/  P2R R8, PR, RZ, 0x2 ;  /* 0x00000002ff087803 */ /* 0x000fce0000000000 */
[----:B------:R-:W-:Y:S02]  /*0730*/  @!P2 SEL R27, R27, R23, !P1 ;  /* 0x000000171b1ba207 */ /* 0x000fe40004800000 */
[-C--:B------:R-:W-:Y:S02]  /*0740*/  FSETP.NAN.AND P2, PT, R26, R26.reuse, PT ;  /* 0x0000001a1a00720b */ /* 0x080fe40003f48000 */
[----:B------:R-:W-:-:S04]  /*0750*/  FSETP.GEU.AND P1, PT, R22, R26, PT ;  /* 0x0000001a1600720b */ /* 0x000fc80003f2e000 */
[----:B------:R-:W-:-:S07]  /*0760*/  P2R R35, PR, RZ, 0x2 ;  /* 0x00000002ff237803 */ /* 0x000fce0000000000 */
[----:B------:R-:W-:Y:S01]  /*0770*/  @!P2 SEL R26, R26, R22, !P1 ;  /* 0x000000161a1aa207 */ /* 0x000fe20004800000 */
[----:B------:R-:W-:Y:S01]  /*0780*/  IMAD.IADD R22, R4, 0x1, R54 ;  /* 0x0000000104167824 */ /* 0x000fe200078e0236 */
[-C--:B------:R-:W-:Y:S02]  /*0790*/  FSETP.NAN.AND P2, PT, R25, R25.reuse, PT ;  /* 0x000000191900720b */ /* 0x080fe40003f48000 */
[----:B------:R-:W-:Y:S01]  /*07a0*/  FSETP.GEU.AND P1, PT, R21, R25, PT ;  /* 0x000000191500720b */ /* 0x000fe20003f2e000 */
[----:B------:R-:W-:Y:S01]  /*07b0*/  IMAD R39, R11, 0xff00, R22 ;  /* 0x0000ff000b277824 */ /* 0x000fe200078e0216 */
[----:B------:R-:W-:Y:S02]  /*07c0*/  CS2R R22, SRZ ;  /* 0x0000000000167805 */ /* 0x000fe4000001ff00 */
[----:B------:R-:W-:Y:S01]  /*07d0*/  P2R R36, PR, RZ, 0x2 ;  /* 0x00000002ff247803 */ /* 0x000fe20000000000 */
[----:B------:R-:W-:-:S06]  /*07e0*/  IMAD.WIDE R38, R39, 0x4, R32 ;  /* 0x0000000427267825 */ /* 0x000fcc00078e0220 */
        /* <DEDUP_REMOVED lines=10> */
[----:B------:R-:W-:Y:S01]  /*0890*/  @!P2 SEL R20, R20, R24, !P1 ;  /* 0x000000181414a207 */ /* 0x000fe20004800000 */
[----:B------:R-:W-:Y:S01]  /*08a0*/  IMAD.MOV.U32 R24, RZ, RZ, RZ ;  /* 0x000000ffff187224 */ /* 0x000fe200078e00ff */
[-C--:B------:R-:W-:Y:S02]  /*08b0*/  FSETP.NAN.AND P2, PT, R21, R21.reuse, PT ;  /* 0x000000151500720b */ /* 0x080fe40003f48000 */
[----:B------:R-:W-:-:S04]  /*08c0*/  FSETP.GEU.AND P1, PT, R25, R21, PT ;  /* 0x000000151900720b */ /* 0x000fc80003f2e000 */
[----:B------:R-:W-:-:S07]  /*08d0*/  P2R R39, PR, RZ, 0x2 ;  /* 0x00000002ff277803 */ /* 0x000fce0000000000 */
[----:B------:R-:W-:Y:S01]  /*08e0*/  @!P2 SEL R21, R21, R25, !P1 ;  /* 0x000000191515a207 */ /* 0x000fe20004800000 */
[----:B------:R-:W-:Y:S01]  /*08f0*/  IMAD.MOV.U32 R25, RZ, RZ, R19 ;  /* 0x000000ffff197224 */ /* 0x000fe200078e0013 */
[-C--:B------:R-:W-:Y:S02]  /*0900*/  FSETP.NAN.AND P2, PT, R22, R22.reuse, PT ;  /* 0x000000161600720b */ /* 0x080fe40003f48000 */
[----:B------:R-:W-:Y:S01]  /*0910*/  FSETP.GEU.AND P1, PT, R26, R22, PT ;  /* 0x000000161a00720b */ /* 0x000fe20003f2e000 */
[----:B------:R-:W-:-:S03]  /*0920*/  IMAD.HI R24, R19, -0x6db6db6d, R24 ;  /* 0x9249249313187827 */ /* 0x000fc600078e0218 */
[----:B------:R-:W-:Y:S02]  /*0930*/  P2R R40, PR, RZ, 0x2 ;  /* 0x00000002ff287803 */ /* 0x000fe40000000000 */
[----:B------:R-:W-:-:S04]  /*0940*/  SHF.R.U32.HI R25, RZ, 0x1f, R24 ;  /* 0x0000001fff197819 */ /* 0x000fc80000011618 */
[----:B------:R-:W-:Y:S02]  /*0950*/  LEA.HI.SX32 R25, R24, R25, 0x1d ;  /* 0x0000001918197211 */ /* 0x000fe400078feaff */
[----:B------:R-:W-:Y:S02]  /*0960*/  @!P2 SEL R22, R22, R26, !P1 ;  /* 0x0000001a1616a207 */ /* 0x000fe40004800000 */
[-C--:B------:R-:W-:Y:S01]  /*0970*/  FSETP.NAN.AND P2, PT, R23, R23.reuse, PT ;  /* 0x000000171700720b */ /* 0x080fe20003f48000 */
[----:B------:R-:W-:Y:S01]  /*0980*/  IMAD R25, R25, -0xe, R19 ;  /* 0xfffffff219197824 */ /* 0x000fe200078e0213 */
[----:B------:R-:W-:-:S03]  /*0990*/  FSETP.GEU.AND P1, PT, R27, R23, PT ;  /* 0x000000171b00720b */ /* 0x000fc60003f2e000 */
[----:B------:R-:W-:Y:S01]  /*09a0*/  IMAD R25, R30, 0x1c2, R25 ;  /* 0x000001c21e197824 */ /* 0x000fe200078e0219 */
[----:B------:R-:W-:-:S03]  /*09b0*/  P2R R41, PR, RZ, 0x2 ;  /* 0x00000002ff297803 */ /* 0x000fc60000000000 */
[----:B------:R-:W-:Y:S01]  /*09c0*/  IMAD R50, R25, 0x880, RZ ;  /* 0x0000088019327824 */ /* 0x000fe200078e02ff */
[----:B------:R-:W-:-:S03]  /*09d0*/  CS2R R24, SRZ ;  /* 0x0000000000187805 */ /* 0x000fc6000001ff00 */
[----:B------:R-:W-:Y:S01]  /*09e0*/  VIADD R63, R50, 0xff00 ;  /* 0x0000ff00323f7836 */ /* 0x000fe20000000000 */
[----:B------:R-:W-:-:S03]  /*09f0*/  @!P2 SEL R23, R23, R27, !P1 ;  /* 0x0000001b1717a207 */ /* 0x000fc60004800000 */
[----:B------:R-:W-:-:S04]  /*0a00*/  IMAD.IADD R26, R4, 0x1, R63 ;  /* 0x00000001041a7824 */ /* 0x000fc800078e023f */
[----:B------:R-:W-:Y:S01]  /*0a10*/  IMAD R31, R11, 0xff00, R26 ;  /* 0x0000ff000b1f7824 */ /* 0x000fe200078e021a */
[----:B------:R-:W-:-:S03]  /*0a20*/  CS2R R26, SRZ ;  /* 0x00000000001a7805 */ /* 0x000fc6000001ff00 */
[----:B------:R-:W-:-:S05]  /*0a30*/  IMAD.WIDE R30, R31, 0x4, R32 ;  /* 0x000000041f1e7825 */ /* 0x000fca00078e0220 */
[----:B------:R-:W2:Y:S01]  /*0a40*/  @P0 LDG.E.EL.128 R24, desc[UR6][R30.64] ;  /* 0x000000061e180981 */ /* 0x000ea2000c2e1d00 */
[----:B------:R-:W-:Y:S01]  /*0a50*/  VIADD R59, R50, 0x10340 ;  /* 0x00010340323b7836 */ /* 0x000fe20000000000 */
        /* <DEDUP_REMOVED lines=21> */
[----:B------:R1:W2:Y:S01]  /*0bb0*/  @P0 LDG.E.EL.128 R20, desc[UR6][R30.64] ;  /* 0x000000061e140981 */ /* 0x0002a2000c2e1d00 */
[----:B------:R-:W-:-:S04]  /*0bc0*/  IMAD.IADD R52, R51, 0x1, R28 ;  /* 0x0000000133347824 */ /* 0x000fc800078e021c */
[----:B------:R-:W-:-:S04]  /*0bd0*/  IMAD R53, R11, 0xff00, R52 ;  /* 0x0000ff000b357824 */ /* 0x000fc800078e0234 */
[----:B------:R-:W-:-:S04]  /*0be0*/  IMAD.WIDE R52, R53, 0x4, R32 ;  /* 0x0000000435347825 */ /* 0x000fc800078e0220 */
[----:B-1----:R-:W-:Y:S01]  /*0bf0*/  IMAD.IADD R30, R51, 0x1, R29 ;  /* 0x00000001331e7824 */ /* 0x002fe200078e021d */
[----:B------:R-:W-:-:S03]  /*0c00*/  CS2R R28, SRZ ;  /* 0x00000000001c7805 */ /* 0x000fc6000001ff00 */
[----:B------:R-:W-:Y:S01]  /*0c10*/  IMAD R57, R11, 0xff00, R30 ;  /* 0x0000ff000b397824 */ /* 0x000fe200078e021e */
[----:B------:R-:W-:-:S03]  /*0c20*/  CS2R R30, SRZ ;  /* 0x00000000001e7805 */ /* 0x000fc6000001ff00 */
[----:B------:R-:W-:-:S03]  /*0c30*/  IMAD.WIDE R56, R57, 0x4, R32 ;  /* 0x0000000439387825 */ /* 0x000fc600078e0220 */
[----:B------:R-:W3:Y:S01]  /*0c40*/  @P0 LDG.E.EL.128 R28, desc[UR6][R52.64] ;  /* 0x00000006341c0981 */ /* 0x000ee2000c2e1d00 */
        /* <DEDUP_REMOVED lines=19> */
[----:B---3--:R-:W-:Y:S01]  /*0d80*/  FSETP.NAN.AND P2, PT, R28, R28, PT ;  /* 0x0000001c1c00720b */ /* 0x008fe20003f48000 */
[----:B------:R-:W-:-:S04]  /*0d90*/  IMAD.IADD R58, R51, 0x1, R58 ;  /* 0x00000001333a7824 */ /* 0x000fc800078e023a */
[----:B------:R-:W-:-:S04]  /*0da0*/  IMAD R61, R11, 0xff00, R58 ;  /* 0x0000ff000b3d7824 */ /* 0x000fc800078e023a */
[----:B------:R-:W-:Y:S01]  /*0db0*/  IMAD.WIDE R60, R61, 0x4, R32 ;  /* 0x000000043d3c7825 */ /* 0x000fe200078e0220 */
[----:B--2---:R-:W-:-:S04]  /*0dc0*/  FSETP.GT.AND P1, PT, R28, R24, PT ;  /* 0x000000181c00720b */ /* 0x004fc80003f24000 */
[----:B------:R-:W-:-:S09]  /*0dd0*/  P2R R52, PR, RZ, 0x2 ;  /* 0x00000002ff347803 */ /* 0x000fd20000000000 */
[----:B------:R-:W-:Y:S02]  /*0de0*/  @!P1 SEL R28, R28, R24, P2 ;  /* 0x000000181c1c9207 */ /* 0x000fe40001000000 */
[C---:B------:R-:W-:Y:S02]  /*0df0*/  FSETP.GT.AND P1, PT, R29.reuse, R25, PT ;  /* 0x000000191d00720b */ /* 0x040fe40003f24000 */
[----:B------:R-:W-:Y:S02]  /*0e00*/  FSETP.NAN.AND P2, PT, R29, R29, PT ;  /* 0x0000001d1d00720b */ /* 0x000fe40003f48000 */
        /* <DEDUP_REMOVED lines=8> */
[----:B------:R-:W-:-:S09]  /*0e90*/  CS2R R24, SRZ ;  /* 0x0000000000187805 */ /* 0x000fd2000001ff00 */
[----:B------:R-:W-:Y:S02]  /*0ea0*/  @!P1 SEL R31, R31, R27, P2 ;  /* 0x0000001b1f1f9207 */ /* 0x000fe40001000000 */
[----:B------:R-:W-:-:S06]  /*0eb0*/  CS2R R26, SRZ ;  /* 0x00000000001a7805 */ /* 0x000fcc000001ff00 */
[----:B------:R-:W2:Y:S01]  /*0ec0*/  @P0 LDG.E.EL.128 R24, desc[UR6][R60.64] ;  /* 0x000000063c180981 */ /* 0x000ea2000c2e1d00 */
[----:B------:R-:W-:Y:S02]  /*0ed0*/  P2R R57, PR, RZ, 0x2 ;  /* 0x00000002ff397803 */ /* 0x000fe40000000000 */
[-C--:B--2---:R-:W-:Y:S02]  /*0ee0*/  FSETP.NAN.AND P2, PT, R27, R27.reuse, PT ;  /* 0x0000001b1b00720b */ /* 0x084fe40003f48000 */
[----:B------:R-:W-:-:S11]  /*0ef0*/  FSETP.GEU.AND P1, PT, R31, R27, PT ;  /* 0x0000001b1f00720b */ /* 0x000fd60003f2e000 */
[----:B------:R-:W-:Y:S02]  /*0f00*/  @!P2 SEL R27, R27, R31, !P1 ;  /* 0x0000001f1b1ba207 */ /* 0x000fe40004800000 */
[-C--:B------:R-:W-:Y:S02]  /*0f10*/  FSETP.NAN.AND P2, PT, R26, R26.reuse, PT ;  /* 0x0000001a1a00720b */ /* 0x080fe40003f48000 */
[----:B------:R-:W-:Y:S02]  /*0f20*/  P2R R58, PR, RZ, 0x2 ;  /* 0x00000002ff3a7803 */ /* 0x000fe40000000000 */
[----:B------:R-:W-:-:S09]  /*0f30*/  FSETP.GEU.AND P1, PT, R30, R26, PT ;  /* 0x0000001a1e00720b */ /* 0x000fd20003f2e000 */
[----:B------:R-:W-:Y:S02]  /*0f40*/  @!P2 SEL R26, R26, R30, !P1 ;  /* 0x0000001e1a1aa207 */ /* 0x000fe40004800000 */
[-C--:B------:R-:W-:Y:S02]  /*0f50*/  FSETP.NAN.AND P2, PT, R25, R25.reuse, PT ;  /* 0x000000191900720b */ /* 0x080fe40003f48000 */
[----:B------:R-:W-:Y:S02]  /*0f60*/  P2R R62, PR, RZ, 0x2 ;  /* 0x00000002ff3e7803 */ /* 0x000fe40000000000 */
[----:B------:R-:W-:Y:S01]  /*0f70*/  FSETP.GEU.AND P1, PT, R29, R25, PT ;  /* 0x000000191d00720b */ /* 0x000fe20003f2e000 */
[----:B------:R-:W-:-:S08]  /*0f80*/  IMAD.IADD R30, R51, 0x1, R65 ;  /* 0x00000001331e7824 */ /* 0x000fd000078e0241 */
[----:B------:R-:W-:Y:S02]  /*0f90*/  @!P2 SEL R25, R25, R29, !P1 ;  /* 0x0000001d1919a207 */ /* 0x000fe40004800000 */
[-C--:B------:R-:W-:Y:S02]  /*0fa0*/  FSETP.NAN.AND P2, PT, R24, R24.reuse, PT ;  /* 0x000000181800720b */ /* 0x080fe40003f48000 */
[----:B------:R-:W-:Y:S02]  /*0fb0*/  P2R R64, PR, RZ, 0x2 ;  /* 0x00000002ff407803 */ /* 0x000fe40000000000 */
[----:B------:R-:W-:Y:S01]  /*0fc0*/  FSETP.GEU.AND P1, PT, R28, R24, PT ;  /* 0x000000181c00720b */ /* 0x000fe20003f2e000 */
[----:B------:R-:W-:Y:S01]  /*0fd0*/  IMAD R61, R11, 0xff00, R30 ;  /* 0x0000ff000b3d7824 */ /* 0x000fe200078e021e */
[----:B------:R-:W-:-:S03]  /*0fe0*/  CS2R R30, SRZ ;  /* 0x00000000001e7805 */ /* 0x000fc6000001ff00 */
[----:B------:R-:W-:-:S04]  /*0ff0*/  IMAD.WIDE R60, R61, 0x4, R32 ;  /* 0x000000043d3c7825 */ /* 0x000fc800078e0220 */
[----:B------:R-:W-:Y:S02]  /*1000*/  @!P2 SEL R24, R24, R28, !P1 ;  /* 0x0000001c1818a207 */ /* 0x000fe40004800000 */
        /* <DEDUP_REMOVED lines=12> */
[----:B------:R-:W-:-:S09]  /*10d0*/  FSETP.GEU.AND P1, PT, R26, R30, PT ;  /* 0x0000001e1a00720b */ /* 0x000fd20003f2e000 */
[----:B------:R-:W-:Y:S02]  /*10e0*/  @!P2 SEL R30, R30, R26, !P1 ;  /* 0x0000001a1e1ea207 */ /* 0x000fe40004800000 */
[-C--:B------:R-:W-:Y:S01]  /*10f0*/  FSETP.NAN.AND P2, PT, R31, R31.reuse, PT ;  /* 0x0000001f1f00720b */ /* 0x080fe20003f48000 */
[----:B------:R-:W-:Y:S01]  /*1100*/  IMAD.IADD R26, R51, 0x1, R55 ;  /* 0x00000001331a7824 */ /* 0x000fe200078e0237 */
        /* <DEDUP_REMOVED lines=8> */
[----:B------:R-:W-:Y:S01]  /*1190*/  P2R R66, PR, RZ, 0x2 ;  /* 0x00000002ff427803 */ /* 0x000fe20000000000 */
[----:B------:R-:W-:-:S04]  /*11a0*/  IMAD.IADD R54, R51, 0x1, R54 ;  /* 0x0000000133367824 */ /* 0x000fc800078e0236 */
[----:B------:R-:W-:-:S04]  /*11b0*/  IMAD R55, R11, 0xff00, R54 ;  /* 0x0000ff000b377824 */ /* 0x000fc800078e0236 */
[----:B------:R-:W-:Y:S01]  /*11c0*/  IMAD.WIDE R54, R55, 0x4, R32 ;  /* 0x0000000437367825 */ /* 0x000fe200078e0220 */
        /* <DEDUP_REMOVED lines=11> */
[-C--:B------:R-:W-:Y:S02]  /*1280*/  FSETP.NAN.AND P2, PT, R24, R24.reuse, PT ;  /* 0x000000181800720b */ /* 0x080fe40003f48000 */
[----:B------:R-:W-:Y:S02]  /*1290*/  P2R R70, PR, RZ, 0x2 ;  /* 0x00000002ff467803 */ /* 0x000fe40000000000 */
[----:B------:R-:W-:Y:S02]  /*12a0*/  FSETP.GEU.AND P1, PT, R28, R24, PT ;  /* 0x000000181c00720b */ /* 0x000fe40003f2e000 */
[----:B------:R-:W-:-:S07]  /*12b0*/  CS2R R30, SRZ ;  /* 0x00000000001e7805 */ /* 0x000fce000001ff00 */
        /* <DEDUP_REMOVED lines=48> */
[----:B------:R-:W-:Y:S01]  /*15c0*/  VIADD R50, R50, 0x10780 ;  /* 0x0001078032327836 */ /* 0x000fe20000000000 */
[-C--:B--2---:R-:W-:Y:S02]  /*15d0*/  FSETP.NAN.AND P3, PT, R28, R28.reuse, PT ;  /* 0x0000001c1c00720b */ /* 0x084fe40003f68000 */
[----:B------:R-:W-:-:S11]  /*15e0*/  FSETP.GEU.AND P2, PT, R24, R28, PT ;  /* 0x0000001c1800720b */ /* 0x000fd60003f4e000 */
[----:B------:R-:W-:Y:S02]  /*15f0*/  @!P3 SEL R28, R28, R24, !P2 ;  /* 0x000000181c1cb207 */ /* 0x000fe40005000000 */
[-C--:B------:R-:W-:Y:S02]  /*1600*/  FSETP.NAN.AND P3, PT, R29, R29.reuse, PT ;  /* 0x0000001d1d00720b */ /* 0x080fe40003f68000 */
[----:B------:R-:W-:-:S11]  /*1610*/  FSETP.GEU.AND P1, PT, R25, R29, PT ;  /* 0x0000001d1900720b */ /* 0x000fd60003f2e000 */
        /* <DEDUP_REMOVED lines=34> */
[----:B------:R-:W-:-:S07]  /*1840*/  ISETP.NE.AND P1, PT, R8, RZ, PT ;  /* 0x000000ff0800720c */ /* 0x000fce0003f25270 */
[----:B------:R-:W-:Y:S02]  /*1850*/  @!P3 SEL R27, R27, R23, !P2 ;  /* 0x000000171b1bb207 */ /* 0x000fe40005000000 */
[----:B------:R-:W-:Y:S02]  /*1860*/  P2R R23, PR, RZ, 0x2 ;  /* 0x00000002ff177803 */ /* 0x000fe40000000000 */
[----:B------:R-:W-:-:S04]  /*1870*/  ISETP.NE.AND P1, PT, R17, RZ, PT ;  /* 0x000000ff1100720c */ /* 0x000fc80003f25270 */
        /* <DEDUP_REMOVED lines=33> */
[----:B------:R-:W-:Y:S02]  /*1a90*/  ISETP.NE.AND P1, PT, R10, RZ, PT ;  /* 0x000000ff0a00720c */ /* 0x000fe40003f25270 */
[----:B------:R-:W-:Y:S02]  /*1aa0*/  CS2R R10, SRZ ;  /* 0x00000000000a7805 */ /* 0x000fe4000001ff00 */
[----:B------:R-:W-:Y:S02]  /*1ab0*/  P2R R12, PR, RZ, 0x2 ;  /* 0x00000002ff0c7803 */ /* 0x000fe40000000000 */
[----:B------:R-:W-:Y:S02]  /*1ac0*/  ISETP.NE.AND P1, PT, R9, RZ, PT ;  /* 0x000000ff0900720c */ /* 0x000fe40003f25270 */
[----:B------:R-:W-:-:S06]  /*1ad0*/  CS2R R8, SRZ ;  /* 0x0000000000087805 */ /* 0x000fcc000001ff00 */
[----:B------:R1:W2:Y:S01]  /*1ae0*/  @P0 LDG.E.EL.128 R8, desc[UR6][R32.64] ;  /* 0x0000000620080981 */ /* 0x0002a2000c2e1d00 */
[----:B------:R-:W-:Y:S02]  /*1af0*/  P2R R34, PR, RZ, 0x2 ;  /* 0x00000002ff227803 */ /* 0x000fe40000000000 */
[----:B------:R-:W-:Y:S02]  /*1b00*/  P2R R21, PR, RZ, 0x4 ;  /* 0x00000004ff157803 */ /* 0x000fe40000000000 */
[----:B------:R-:W-:Y:S02]  /*1b10*/  ISETP.NE.AND P2, PT, R35, RZ, PT ;  /* 0x000000ff2300720c */ /* 0x000fe40003f45270 */
[----:B-1----:R-:W-:Y:S02]  /*1b20*/  P2R R32, PR, RZ, 0x1 ;  /* 0x00000001ff207803 */ /* 0x002fe40000000000 */
[----:B------:R-:W-:Y:S02]  /*1b30*/  ISETP.NE.AND P0, PT, R66, RZ, PT ;  /* 0x000000ff4200720c */ /* 0x000fe40003f05270 */
[----:B--2---:R-:W-:-:S02]  /*1b40*/  FSETP.NAN.AND P4, PT, R11, R11, PT ;  /* 0x0000000b0b00720b */ /* 0x004fc40003f88000 */
[----:B------:R-:W-:Y:S02]  /*1b50*/  FSETP.NAN.AND P5, PT, R10, R10, PT ;  /* 0x0000000a0a00720b */ /* 0x000fe40003fa8000 */
[----:B------:R-:W-:Y:S02]  /*1b60*/  FSETP.GEU.AND P3, PT, R31, R11, PT ;  /* 0x0000000b1f00720b */ /* 0x000fe40003f6e000 */
[----:B------:R-:W-:Y:S02]  /*1b70*/  FSETP.NAN.AND P6, PT, R9, R9, PT ;  /* 0x000000090900720b */ /* 0x000fe40003fc8000 */
[----:B------:R-:W-:-:S05]  /*1b80*/  FSETP.NAN.AND P1, PT, R8, R8, PT ;  /* 0x000000080800720b */ /* 0x000fca0003f28000 */
[----:B------:R-:W-:Y:S02]  /*1b90*/  @!P4 SEL R11, R11, R31, !P3 ;  /* 0x0000001f0b0bc207 */ /* 0x000fe40005800000 */
[----:B------:R-:W-:-:S04]  /*1ba0*/  FSETP.GEU.AND P4, PT, R30, R10, PT ;  /* 0x0000000a1e00720b */ /* 0x000fc80003f8e000 */
[----:B------:R-:W-:Y:S02]  /*1bb0*/  @!P5 SEL R10, R10, R30, !P4 ;  /* 0x0000001e0a0ad207 */ /* 0x000fe40006000000 */
[----:B------:R-:W-:-:S04]  /*1bc0*/  FSETP.GEU.AND P5, PT, R29, R9, PT ;  /* 0x000000091d00720b */ /* 0x000fc80003fae000 */
[----:B------:R-:W-:Y:S02]  /*1bd0*/  @!P6 SEL R9, R9, R29, !P5 ;  /* 0x0000001d0909e207 */ /* 0x000fe40006800000 */
[----:B------:R-:W-:-:S04]  /*1be0*/  FSETP.GEU.AND P6, PT, R28, R8, PT ;  /* 0x000000081c00720b */ /* 0x000fc80003fce000 */
[----:B------:R-:W-:Y:S02]  /*1bf0*/  @!P1 SEL R8, R8, R28, !P6 ;  /* 0x0000001c08089207 */ /* 0x000fe40007000000 */
[----:B------:R-:W-:Y:S02]  /*1c00*/  ISETP.NE.AND P1, PT, R34, RZ, PT ;  /* 0x000000ff2200720c */ /* 0x000fe40003f25270 */
[----:B------:R-:W-:Y:S02]  /*1c10*/  P2R R28, PR, RZ, 0x40 ;  /* 0x00000040ff1c7803 */ /* 0x000fe40000000000 */
[----:B------:R-:W-:Y:S02]  /*1c20*/  ISETP.NE.AND P6, PT, R6, RZ, PT ;  /* 0x000000ff0600720c */ /* 0x000fe40003fc5270 */
[----:B------:R-:W-:Y:S02]  /*1c30*/  SEL R6, RZ, 0x1, !P1 ;  /* 0x00000001ff067807 */ /* 0x000fe40004800000 */
[----:B------:R-:W-:-:S04]  /*1c40*/  ISETP.NE.AND P1, PT, R12, RZ, PT ;  /* 0x000000ff0c00720c */ /* 0x000fc80003f25270 */
        /* <DEDUP_REMOVED lines=14> */
[----:B------:R-:W-:Y:S02]  /*1d30*/  SEL R7, R6, 0x2, P1 ;  /* 0x0000000206077807 */ /* 0x000fe40000800000 */
        /* <DEDUP_REMOVED lines=10> */
[----:B------:R-:W-:Y:S02]  /*1de0*/  ISETP.NE.AND P1, PT, R64, RZ, PT ;  /* 0x000000ff4000720c */ /* 0x000fe40003f25270 */
[----:B------:R-:W-:Y:S02]  /*1df0*/  SEL R7, R7, 0x3, P6 ;  /* 0x0000000307077807 */ /* 0x000fe40003000000 */
[----:B------:R-:W-:Y:S02]  /*1e00*/  SEL R35, R35, 0x2, P1 ;  /* 0x0000000223237807 */ /* 0x000fe40000800000 */
[----:B------:R-:W-:Y:S02]  /*1e10*/  ISETP.NE.AND P1, PT, R67, RZ, PT ;  /* 0x000000ff4300720c */ /* 0x000fe40003f25270 */
[----:B------:R-:W-:-:S02]  /*1e20*/  ISETP.NE.AND P6, PT, R48, RZ, PT ;  /* 0x000000ff3000720c */ /* 0x000fc40003fc5270 */
[----:B------:R-:W-:Y:S02]  /*1e30*/  SEL R50, R50, 0x2, P1 ;  /* 0x0000000232327807 */ /* 0x000fe40000800000 */
[----:B------:R-:W-:Y:S02]  /*1e40*/  ISETP.NE.AND P1, PT, R18, RZ, PT ;  /* 0x000000ff1200720c */ /* 0x000fe40003f25270 */
[----:B------:R-:W-:Y:S02]  /*1e50*/  P2R R15, PR, RZ, 0x40 ;  /* 0x00000040ff0f7803 */ /* 0x000fe40000000000 */
[----:B------:R-:W-:Y:S02]  /*1e60*/  ISETP.NE.AND P6, PT, R47, RZ, PT ;  /* 0x000000ff2f00720c */ /* 0x000fe40003fc5270 */
[----:B------:R-:W-:Y:S02]  /*1e70*/  SEL R6, R6, 0x3, P1 ;  /* 0x0000000306067807 */ /* 0x000fe40000800000 */
[----:B------:R-:W-:-:S02]  /*1e80*/  ISETP.NE.AND P1, PT, R55, RZ, PT ;  /* 0x000000ff3700720c */ /* 0x000fc40003f25270 */
[----:B------:R-:W-:Y:S02]  /*1e90*/  P2R R16, PR, RZ, 0x40 ;  /* 0x00000040ff107803 */ /* 0x000fe40000000000 */
[----:B------:R-:W-:Y:S02]  /*1ea0*/  ISETP.NE.AND P6, PT, R46, RZ, PT ;  /* 0x000000ff2e00720c */ /* 0x000fe40003fc5270 */
[----:B------:R-:W-:Y:S02]  /*1eb0*/  SEL R13, R13, 0x3, P1 ;  /* 0x000000030d0d7807 */ /* 0x000fe40000800000 */
[----:B------:R-:W-:Y:S02]  /*1ec0*/  ISETP.NE.AND P1, PT, R17, RZ, PT ;  /* 0x000000ff1100720c */ /* 0x000fe40003f25270 */
[----:B------:R-:W-:Y:S02]  /*1ed0*/  P2R R17, PR, RZ, 0x40 ;  /* 0x00000040ff117803 */ /* 0x000fe40000000000 */
[----:B------:R-:W-:-:S04]  /*1ee0*/  ISETP.NE.AND P6, PT, R78, RZ, PT ;  /* 0x000000ff4e00720c */ /* 0x000fc80003fc5270 */
[----:B------:R-:W-:Y:S02]  /*1ef0*/  P2R R18, PR, RZ, 0x40 ;  /* 0x00000040ff127803 */ /* 0x000fe40000000000 */
[----:B------:R-:W-:Y:S02]  /*1f00*/  ISETP.NE.AND P6, PT, R77, RZ, PT ;  /* 0x000000ff4d00720c */ /* 0x000fe40003fc5270 */
[----:B------:R-:W-:Y:S02]  /*1f10*/  SEL R14, R12, 0x3, P1 ;  /* 0x000000030c0e7807 */ /* 0x000fe40000800000 */
[----:B------:R-:W-:Y:S02]  /*1f20*/  ISETP.NE.AND P1, PT, R23, RZ, PT ;  /* 0x000000ff1700720c */ /* 0x000fe40003f25270 */
[----:B------:R-:W-:Y:S02]  /*1f30*/  P2R R23, PR, RZ, 0x40 ;  /* 0x00000040ff177803 */ /* 0x000fe40000000000 */
[----:B------:R-:W-:-:S02]  /*1f40*/  ISETP.NE.AND P6, PT, R76, RZ, PT ;  /* 0x000000ff4c00720c */ /* 0x000fc40003fc5270 */
[----:B------:R-:W-:Y:S02]  /*1f50*/  SEL R33, R33, 0x3, P0 ;  /* 0x0000000321217807 */ /* 0x000fe40000000000 */
[----:B------:R-:W-:Y:S02]  /*1f60*/  ISETP.NE.AND P0, PT, R36, RZ, PT ;  /* 0x000000ff2400720c */ /* 0x000fe40003f05270 */
[----:B------:R-:W-:Y:S02]  /*1f70*/  P2R R36, PR, RZ, 0x40 ;  /* 0x00000040ff247803 */ /* 0x000fe40000000000 */
[----:B------:R-:W-:-:S04]  /*1f80*/  ISETP.NE.AND P6, PT, R63, RZ, PT ;  /* 0x000000ff3f00720c */ /* 0x000fc80003fc5270 */
[----:B------:R-:W-:Y:S02]  /*1f90*/  P2R R53, PR, RZ, 0x40 ;  /* 0x00000040ff357803 */ /* 0x000fe40000000000 */
[----:B------:R-:W-:-:S04]  /*1fa0*/  ISETP.NE.AND P6, PT, R45, RZ, PT ;  /* 0x000000ff2d00720c */ /* 0x000fc80003fc5270 */
[----:B------:R-:W-:Y:S02]  /*1fb0*/  P2R R52, PR, RZ, 0x40 ;  /* 0x00000040ff347803 */ /* 0x000fe40000000000 */
[----:B------:R-:W-:Y:S02]  /*1fc0*/  ISETP.NE.AND P6, PT, R44, RZ, PT ;  /* 0x000000ff2c00720c */ /* 0x000fe40003fc5270 */
[----:B------:R-:W-:Y:S02]  /*1fd0*/  P2R R29, PR, RZ, 0x20 ;  /* 0x00000020ff1d7803 */ /* 0x000fe40000000000 */
[----:B------:R-:W-:Y:S02]  /*1fe0*/  ISETP.NE.AND P5, PT, R60, RZ, PT ;  /* 0x000000ff3c00720c */ /* 0x000fe40003fa5270 */
[----:B------:R-:W-:Y:S02]  /*1ff0*/  P2R R51, PR, RZ, 0x40 ;  /* 0x00000040ff337803 */ /* 0x000fe40000000000 */
[----:B------:R-:W-:-:S02]  /*2000*/  ISETP.NE.AND P6, PT, R43, RZ, PT ;  /* 0x000000ff2b00720c */ /* 0x000fc40003fc5270 */
[----:B------:R-:W-:Y:S02]  /*2010*/  SEL R12, R50, 0x3, P5 ;  /* 0x00000003320c7807 */ /* 0x000fe40002800000 */
        /* <DEDUP_REMOVED lines=24> */
[----:B------:R-:W-:Y:S02]  /*21a0*/  SEL R7, R7, 0x4, P1 ;  /* 0x0000000407077807 */ /* 0x000fe40000800000 */
[----:B------:R-:W-:Y:S02]  /*21b0*/  ISETP.NE.AND P1, PT, R37, RZ, PT ;  /* 0x000000ff2500720c */ /* 0x000fe40003f25270 */
[----:B------:R-:W-:Y:S02]  /*21c0*/  P2R R37, PR, RZ, 0x40 ;  /* 0x00000040ff257803 */ /* 0x000fe40000000000 */
[----:B------:R-:W-:-:S02]  /*21d0*/  P2R R31, PR, RZ, 0x8 ;  /* 0x00000008ff1f7803 */ /* 0x000fc40000000000 */
[----:B------:R-:W-:Y:S02]  /*21e0*/  ISETP.NE.AND P6, PT, R68, RZ, PT ;  /* 0x000000ff4400720c */ /* 0x000fe40003fc5270 */
[----:B------:R-:W-:Y:S02]  /*21f0*/  ISETP.NE.AND P3, PT, R65, RZ, PT ;  /* 0x000000ff4100720c */ /* 0x000fe40003f65270 */
[----:B------:R-:W-:Y:S02]  /*2200*/  SEL R33, R33, 0x4, P6 ;  /* 0x0000000421217807 */ /* 0x000fe40003000000 */
[----:B------:R-:W-:Y:S02]  /*2210*/  P2R R30, PR, RZ, 0x10 ;  /* 0x00000010ff1e7803 */ /* 0x000fe40000000000 */
[----:B------:R-:W-:Y:S02]  /*2220*/  SEL R34, R34, 0x3, P3 ;  /* 0x0000000322227807 */ /* 0x000fe40001800000 */
[----:B------:R-:W-:-:S02]  /*2230*/  ISETP.NE.AND P6, PT, R37, RZ, PT ;  /* 0x000000ff2500720c */ /* 0x000fc40003fc5270 */
[----:B------:R-:W-:Y:S02]  /*2240*/  ISETP.NE.AND P4, PT, R61, RZ, PT ;  /* 0x000000ff3d00720c */ /* 0x000fe40003f85270 */
[----:B------:R-:W-:Y:S02]  /*2250*/  SEL R34, R34, 0x4, P6 ;  /* 0x0000000422227807 */ /* 0x000fe40003000000 */
[----:B------:R-:W-:Y:S02]  /*2260*/  SEL R35, R35, 0x3, P4 ;  /* 0x0000000323237807 */ /* 0x000fe40002000000 */
[----:B------:R-:W-:-:S04]  /*2270*/  ISETP.NE.AND P6, PT, R38, RZ, PT ;  /* 0x000000ff2600720c */ /* 0x000fc80003fc5270 */
[----:B------:R-:W-:Y:S02]  /*2280*/  SEL R35, R35, 0x4, P6 ;  /* 0x0000000423237807 */ /* 0x000fe40003000000 */
[----:B------:R-:W-:Y:S02]  /*2290*/  ISETP.NE.AND P6, PT, R39, RZ, PT ;  /* 0x000000ff2700720c */ /* 0x000fe40003fc5270 */
[----:B------:R-:W-:Y:S02]  /*22a0*/  SEL R6, R6, 0x4, P1 ;  /* 0x0000000406067807 */ /* 0x000fe40000800000 */
[----:B------:R-:W-:Y:S02]  /*22b0*/  SEL R12, R12, 0x4, P6 ;  /* 0x000000040c0c7807 */ /* 0x000fe40003000000 */
[----:B------:R-:W-:Y:S02]  /*22c0*/  ISETP.NE.AND P6, PT, R40, RZ, PT ;  /* 0x000000ff2800720c */ /* 0x000fe40003fc5270 */
[----:B------:R-:W-:-:S02]  /*22d0*/  SEL R13, R13, 0x4, P0 ;  /* 0x000000040d0d7807 */ /* 0x000fc40000000000 */
[----:B------:R-:W-:Y:S02]  /*22e0*/  SEL R6, R6, 0x5, P6 ;  /* 0x0000000506067807 */ /* 0x000fe40003000000 */
[----:B------:R-:W-:Y:S02]  /*22f0*/  ISETP.NE.AND P6, PT, R41, RZ, PT ;  /* 0x000000ff2900720c */ /* 0x000fe40003fc5270 */
[----:B------:R-:W-:Y:S02]  /*2300*/  SEL R14, R14, 0x4, P2 ;  /* 0x000000040e0e7807 */ /* 0x000fe40001000000 */
        /* <DEDUP_REMOVED lines=23> */
[----:B------:R-:W-:Y:S01]  /*2480*/  ISETP.NE.AND P6, PT, R36, RZ, PT ;  /* 0x000000ff2400720c */ /* 0x000fe20003fc5270 */
[----:B------:R-:W1:Y:S03]  /*2490*/  S2UR UR5, SR_CgaCtaId ;  /* 0x00000000000579c3 */ /* 0x000e660000008800 */
        /* <DEDUP_REMOVED lines=8> */
[----:B------:R-:W-:Y:S02]  /*2520*/  LOP3.LUT R0, R3, 0x7f, R0, 0xf8, !PT ;  /* 0x0000007f03007812 */ /* 0x000fe400078ef800 */
[----:B------:R-:W-:Y:S01]  /*2530*/  ISETP.NE.AND P1, PT, R20, RZ, PT ;  /* 0x000000ff1400720c */ /* 0x000fe20003f25270 */
[----:B------:R-:W2:Y:S01]  /*2540*/  S2R R3, SR_TID.X ;  /* 0x0000000000037919 */ /* 0x000ea20000002100 */
[----:B------:R-:W-:Y:S02]  /*2550*/  SEL R13, R13, 0x7, P6 ;  /* 0x000000070d0d7807 */ /* 0x000fe40003000000 */
[----:B------:R-:W-:Y:S01]  /*2560*/  ISETP.NE.AND P6, PT, R15, RZ, PT ;  /* 0x000000ff0f00720c */ /* 0x000fe20003fc5270 */
[----:B------:R-:W-:Y:S01]  /*2570*/  UMOV UR4, 0x400 ;  /* 0x0000040000047882 */ /* 0x000fe20000000000 */
[----:B------:R-:W-:Y:S01]  /*2580*/  SEL R15, R13, 0x8, P1 ;  /* 0x000000080d0f7807 */ /* 0x000fe20000800000 */
[----:B-1----:R-:W-:Y:S01]  /*2590*/  UPRMT UR4, UR5, 0x654, UR4 ;  /* 0x0000065405047896 */ /* 0x002fe20008000004 */
[----:B------:R-:W-:-:S02]  /*25a0*/  SEL R14, R14, 0x7, P6 ;  /* 0x000000070e0e7807 */ /* 0x000fc40003000000 */
[----:B------:R-:W-:-:S04]  /*25b0*/  ISETP.NE.AND P1, PT, R22, RZ, PT ;  /* 0x000000ff1600720c */ /* 0x000fc80003f25270 */
[----:B------:R-:W-:Y:S02]  /*25c0*/  SEL R13, R14, 0x8, P1 ;  /* 0x000000080e0d7807 */ /* 0x000fe40000800000 */
[----:B------:R-:W-:Y:S02]  /*25d0*/  ISETP.NE.AND P1, PT, R5, RZ, PT ;  /* 0x000000ff0500720c */ /* 0x000fe40003f25270 */
[----:B------:R-:W-:-:S05]  /*25e0*/  LEA R5, R2, UR4, 0x2 ;  /* 0x0000000402057c11 */ /* 0x000fca000f8e10ff */
[----:B------:R-:W-:Y:S04]  /*25f0*/  STS.128 [R5], R24 ;  /* 0x0000001805007388 */ /* 0x000fe80000000c00 */
[----:B------:R1:W-:Y:S01]  /*2600*/  STS.128 [R5+0x10], R8 ;  /* 0x0000100805007388 */ /* 0x0003e20000000c00 */
[----:B--2---:R-:W-:-:S04]  /*2610*/  LOP3.LUT R3, R3, 0x7f, RZ, 0xc0, !PT ;  /* 0x0000007f03037812 */ /* 0x004fc800078ec0ff */
[----:B------:R-:W-:Y:S01]  /*2620*/  LEA R14, R3, UR4, 0x2 ;  /* 0x00000004030e7c11 */ /* 0x000fe2000f8e10ff */
[----:B------:R-:W-:Y:S01]  /*2630*/  BAR.SYNC.DEFER_BLOCKING 0x0 ;  /* 0x0000000000007b1d */ /* 0x000fe20000010000 */
[----:B------:R-:W-:Y:S02]  /*2640*/  ISETP.NE.AND P2, PT, R49, RZ, PT ;  /* 0x000000ff3100720c */ /* 0x000fe40003f45270 */
[----:B------:R-:W-:Y:S02]  /*2650*/  ISETP.NE.AND P0, PT, R54, RZ, PT ;  /* 0x000000ff3600720c */ /* 0x000fe40003f05270 */
[----:B------:R-:W-:-:S03]  /*2660*/  SEL R7, R7, 0x7, P2 ;  /* 0x0000000707077807 */ /* 0x000fc60001000000 */
[----:B------:R-:W2:Y:S01]  /*2670*/  LDC.64 R2, c[0x0][0x218] ;  /* 0x00008600ff027b82 */ /* 0x000ea20000000a00 */
[----:B------:R-:W-:Y:S02]  /*2680*/  ISETP.NE.AND P5, PT, R79, RZ, PT ;  /* 0x000000ff4f00720c */ /* 0x000fe40003fa5270 */
[----:B------:R-:W-:Y:S02]  /*2690*/  ISETP.NE.AND P3, PT, R81, RZ, PT ;  /* 0x000000ff5100720c */ /* 0x000fe40003f65270 */
[----:B------:R-:W-:Y:S01]  /*26a0*/  ISETP.NE.AND P4, PT, R80, RZ, PT ;  /* 0x000000ff5000720c */ /* 0x000fe20003f85270 */
[----:B------:R-:W-:Y:S01]  /*26b0*/  IMAD R18, R19, 0x440, R4 ;  /* 0x0000044013127824 */ /* 0x000fe200078e0204 */
[----:B------:R-:W-:Y:S01]  /*26c0*/  ISETP.NE.AND P2, PT, R59, RZ, PT ;  /* 0x000000ff3b00720c */ /* 0x000fe20003f45270 */
[----:B------:R-:W-:Y:S01]  /*26d0*/  ULDC.64 UR4, c[0x0][0x220] ;  /* 0x0000880000047ab9 */ /* 0x000fe20000000a00 */
[----:B------:R-:W-:Y:S01]  /*26e0*/  SEL R16, R6, 0x8, P0 ;  /* 0x0000000806107807 */ /* 0x000fe20000000000 */
[----:B------:R-:W3:Y:S01]  /*26f0*/  LDS R23, [R14] ;  /* 0x000000000e177984 */ /* 0x000ee20000000800 */
[----:B------:R-:W-:Y:S01]  /*2700*/  IMAD.HI R6, R19, 0x5397829d, RZ ;  /* 0x5397829d13067827 */ /* 0x000fe200078e02ff */
[----:B------:R-:W-:-:S02]  /*2710*/  SEL R17, R12, 0x7, P2 ;  /* 0x000000070c117807 */ /* 0x000fc40001000000 */
[----:B------:R-:W-:Y:S01]  /*2720*/  SEL R35, R35, 0x7, P5 ;  /* 0x0000000723237807 */ /* 0x000fe20002800000 */
[----:B------:R-:W-:Y:S01]  /*2730*/  LDS R27, [R14+0x400] ;  /* 0x000400000e1b7984 */ /* 0x000fe20000000800 */
[----:B------:R-:W-:Y:S02]  /*2740*/  ISETP.NE.AND P2, PT, R21, RZ, PT ;  /* 0x000000ff1500720c */ /* 0x000fe40003f45270 */
[----:B------:R-:W-:Y:S01]  /*2750*/  ISETP.NE.AND P5, PT, R29, RZ, PT ;  /* 0x000000ff1d00720c */ /* 0x000fe20003fa5270 */
[----:B------:R-:W-:Y:S01]  /*2760*/  LDS R37, [R14+0x800] ;  /* 0x000800000e257984 */ /* 0x000fe20000000800 */
[----:B------:R-:W-:-:S03]  /*2770*/  SHF.R.U32.HI R21, RZ, 0x1f, R6 ;  /* 0x0000001fff157819 */ /* 0x000fc60000011606 */
[----:B------:R-:W4:Y:S01]  /*2780*/  LDS R29, [R14+0x200] ;  /* 0x000200000e1d7984 */ /* 0x000f220000000800 */
[----:B------:R-:W-:Y:S02]  /*2790*/  LEA.HI.SX32 R21, R6, R21, 0x1a ;  /* 0x0000001506157211 */ /* 0x000fe400078fd2ff */
[----:B------:R-:W-:Y:S01]  /*27a0*/  SEL R12, R7, 0x8, P2 ;  /* 0x00000008070c7807 */ /* 0x000fe20001000000 */
[----:B------:R-:W-:Y:S02]  /*27b0*/  LDS R39, [R14+0xa00] ;  /* 0x000a00000e277984 */ /* 0x000fe40000000800 */
[----:B------:R-:W-:Y:S01]  /*27c0*/  IMAD R6, R21, -0xc4, R19 ;  /* 0xffffff3c15067824 */ /* 0x000fe200078e0213 */
[----:B------:R-:W-:Y:S01]  /*27d0*/  SEL R33, R33, 0x7, P3 ;  /* 0x0000000721217807 */ /* 0x000fe20001800000 */
[----:B------:R-:W-:Y:S01]  /*27e0*/  LDS R41, [R14+0xc00] ;  /* 0x000c00000e297984 */ /* 0x000fe20000000800 */
[C---:B------:R-:W-:Y:S01]  /*27f0*/  ISETP.LT.AND P2, PT, R0.reuse, 0x440, !P1 ;  /* 0x000004400000780c */ /* 0x040fe20004f41270 */
[----:B------:R-:W-:Y:S01]  /*2800*/  IMAD R21, R21, 0x63880, R6 ;  /* 0x0006388015157824 */ /* 0x000fe200078e0206 */
[----:B------:R-:W-:Y:S01]  /*2810*/  ISETP.NE.AND P3, PT, R31, RZ, PT ;  /* 0x000000ff1f00720c */ /* 0x000fe20003f65270 */
[----:B------:R-:W-:Y:S02]  /*2820*/  LDS R43, [R14+0xe00] ;  /* 0x000e00000e2b7984 */ /* 0x000fe40000000800 */
[----:B------:R-:W-:-:S02]  /*2830*/  IMAD R7, R0, 0xc4, R21 ;  /* 0x000000c400077824 */ /* 0x000fc400078e0215 */
[----:B------:R-:W5:Y:S02]  /*2840*/  LDS R31, [R14+0x600] ;  /* 0x000600000e1f7984 */ /* 0x000f640000000800 */
[----:B--2---:R-:W-:Y:S01]  /*2850*/  IMAD.WIDE R6, R7, 0x4, R2 ;  /* 0x0000000407067825 */ /* 0x004fe200078e0202 */
[----:B-1----:R-:W-:-:S04]  /*2860*/  LOP3.LUT R5, R0, 0x80, RZ, 0xfc, !PT ;  /* 0x0000008000057812 */ /* 0x002fc800078efcff */
[----:B---3--:R1:W-:Y:S01]  /*2870*/  @P2 STG.E desc[UR6][R6.64], R23 ;  /* 0x0000001706002986 */ /* 0x0083e2000c101906 */
[C---:B------:R-:W-:Y:S01]  /*2880*/  ISETP.LT.AND P2, PT, R5.reuse, 0x440, !P1 ;  /* 0x000004400500780c */ /* 0x040fe20004f41270 */
[----:B------:R-:W-:Y:S01]  /*2890*/  IMAD R9, R5, 0xc4, R21 ;  /* 0x000000c405097824 */ /* 0x000fe200078e0215 */
[----:B------:R-:W-:-:S03]  /*28a0*/  SEL R34, R34, 0x7, P4 ;  /* 0x0000000722227807 */ /* 0x000fc60002000000 */
[----:B------:R-:W-:Y:S01]  /*28b0*/  IMAD.WIDE R8, R9, 0x4, R2 ;  /* 0x0000000409087825 */ /* 0x000fe200078e0202 */
[----:B------:R-:W-:Y:S02]  /*28c0*/  LOP3.LUT R4, R0, 0x100, RZ, 0xfc, !PT ;  /* 0x0000010000047812 */ /* 0x000fe400078efcff */
[----:B------:R-:W-:Y:S02]  /*28d0*/  ISETP.NE.AND P4, PT, R30, RZ, PT ;  /* 0x000000ff1e00720c */ /* 0x000fe40003f85270 */
[C---:B------:R-:W-:Y:S02]  /*28e0*/  LOP3.LUT R5, R0.reuse, 0x180, RZ, 0xfc, !PT ;  /* 0x0000018000057812 */ /* 0x040fe400078efcff */
[----:B-1----:R-:W-:Y:S01]  /*28f0*/  LOP3.LUT R6, R0, 0x200, RZ, 0xfc, !PT ;  /* 0x0000020000067812 */ /* 0x002fe200078efcff */
[----:B----4-:R1:W-:Y:S01]  /*2900*/  @P2 STG.E desc[UR6][R8.64], R29 ;  /* 0x0000001d08002986 */ /* 0x0103e2000c101906 */
[----:B------:R-:W-:Y:S02]  /*2910*/  ISETP.NE.AND P6, PT, R28, RZ, PT ;  /* 0x000000ff1c00720c */ /* 0x000fe40003fc5270 */
[----:B------:R-:W-:-:S02]  /*2920*/  LOP3.LUT R7, R0, 0x280, RZ, 0xfc, !PT ;  /* 0x0000028000077812 */ /* 0x000fc400078efcff */
[----:B------:R-:W-:Y:S02]  /*2930*/  LOP3.LUT R10, R0, 0x300, RZ, 0xfc, !PT ;  /* 0x00000300000a7812 */ /* 0x000fe400078efcff */
[----:B------:R-:W-:Y:S02]  /*2940*/  SEL R33, R33, 0x8, P3 ;  /* 0x0000000821217807 */ /* 0x000fe40001800000 */
[----:B------:R-:W-:Y:S02]  /*2950*/  ISETP.LT.AND P2, PT, R4, 0x440, !P1 ;  /* 0x000004400400780c */ /* 0x000fe40004f41270 */
[----:B------:R-:W-:Y:S02]  /*2960*/  LOP3.LUT R0, R0, 0x380, RZ, 0xfc, !PT ;  /* 0x0000038000007812 */ /* 0x000fe400078efcff */
[----:B------:R-:W-:Y:S02]  /*2970*/  SEL R34, R34, 0x8, P4 ;  /* 0x0000000822227807 */ /* 0x000fe40002000000 */
[----:B------:R-:W-:-:S02]  /*2980*/  ISETP.LT.AND P3, PT, R5, 0x440, !P1 ;  /* 0x000004400500780c */ /* 0x000fc40004f61270 */
[----:B------:R-:W-:Y:S02]  /*2990*/  SEL R35, R35, 0x8, P5 ;  /* 0x0000000823237807 */ /* 0x000fe40002800000 */
[----:B------:R-:W-:Y:S01]  /*29a0*/  ISETP.LT.AND P4, PT, R6, 0x440, !P1 ;  /* 0x000004400600780c */ /* 0x000fe20004f81270 */
[--C-:B-1----:R-:W-:Y:S01]  /*29b0*/  IMAD R9, R4, 0xc4, R21.reuse ;  /* 0x000000c404097824 */ /* 0x102fe200078e0215 */
[----:B------:R-:W-:Y:S02]  /*29c0*/  SEL R8, R17, 0x8, P6 ;  /* 0x0000000811087807 */ /* 0x000fe40003000000 */
[----:B------:R-:W-:Y:S01]  /*29d0*/  ISETP.LT.AND P5, PT, R7, 0x440, !P1 ;  /* 0x000004400700780c */ /* 0x000fe20004fa1270 */
[--C-:B------:R-:W-:Y:S01]  /*29e0*/  IMAD R11, R5, 0xc4, R21.reuse ;  /* 0x000000c4050b7824 */ /* 0x100fe200078e0215 */
[----:B------:R-:W-:Y:S01]  /*29f0*/  ISETP.LT.AND P6, PT, R10, 0x440, !P1 ;  /* 0x000004400a00780c */ /* 0x000fe20004fc1270 */
[--C-:B------:R-:W-:Y:S01]  /*2a00*/  IMAD R19, R6, 0xc4, R21.reuse ;  /* 0x000000c406137824 */ /* 0x100fe200078e0215 */
[----:B------:R-:W-:Y:S01]  /*2a10*/  ISETP.LT.AND P1, PT, R0, 0x440, !P1 ;  /* 0x000004400000780c */ /* 0x000fe20004f21270 */
[--C-:B------:R-:W-:Y:S01]  /*2a20*/  IMAD R23, R7, 0xc4, R21.reuse ;  /* 0x000000c407177824 */ /* 0x100fe200078e0215 */
[----:B------:R-:W-:Y:S01]  /*2a30*/  ISETP.NE.AND P0, PT, R32, RZ, PT ;  /* 0x000000ff2000720c */ /* 0x000fe20003f05270 */
[----:B------:R-:W-:Y:S01]  /*2a40*/  IMAD R25, R10, 0xc4, R21 ;  /* 0x000000c40a197824 */ /* 0x000fe200078e0215 */
[----:B------:R-:W-:Y:S01]  /*2a50*/  PRMT R17, R16, 0x3340, R15 ;  /* 0x0000334010117816 */ /* 0x000fe2000000000f */
[----:B------:R-:W-:Y:S01]  /*2a60*/  IMAD.WIDE R4, R9, 0x4, R2 ;  /* 0x0000000409047825 */ /* 0x000fe200078e0202 */
[----:B------:R-:W-:-:S03]  /*2a70*/  PRMT R16, R8, 0x3340, R35 ;  /* 0x0000334008107816 */ /* 0x000fc60000000023 */
[----:B------:R-:W-:Y:S02]  /*2a80*/  IMAD R21, R0, 0xc4, R21 ;  /* 0x000000c400157824 */ /* 0x000fe400078e0215 */
[----:B------:R-:W-:Y:S01]  /*2a90*/  IMAD.WIDE R6, R11, 0x4, R2 ;  /* 0x000000040b067825 */ /* 0x000fe200078e0202 */
[----:B------:R-:W-:-:S03]  /*2aa0*/  PRMT R0, R13, 0x3340, R12 ;  /* 0x000033400d007816 */ /* 0x000fc6000000000c */
[--C-:B------:R-:W-:Y:S01]  /*2ab0*/  IMAD.WIDE R8, R19, 0x4, R2.reuse ;  /* 0x0000000413087825 */ /* 0x100fe200078e0202 */
[----:B------:R1:W-:Y:S03]  /*2ac0*/  @P2 STG.E desc[UR6][R4.64], R27 ;  /* 0x0000001b04002986 */ /* 0x0003e6000c101906 */
[--C-:B------:R-:W-:Y:S01]  /*2ad0*/  IMAD.WIDE R10, R23, 0x4, R2.reuse ;  /* 0x00000004170a7825 */ /* 0x100fe200078e0202 */
[----:B-----5:R1:W-:Y:S01]  /*2ae0*/  @P3 STG.E desc[UR6][R6.64], R31 ;  /* 0x0000001f06003986 */ /* 0x0203e2000c101906 */
[----:B------:R-:W-:Y:S02]  /*2af0*/  IADD3 R14, P2, R18, UR4, RZ ;  /* 0x00000004120e7c10 */ /* 0x000fe4000ff5e0ff */
[--C-:B------:R-:W-:Y:S01]  /*2b00*/  IMAD.WIDE R12, R25, 0x4, R2.reuse ;  /* 0x00000004190c7825 */ /* 0x100fe200078e0202 */
[----:B------:R1:W-:Y:S03]  /*2b10*/  @P4 STG.E desc[UR6][R8.64], R37 ;  /* 0x0000002508004986 */ /* 0x0003e6000c101906 */
[----:B------:R-:W-:Y:S01]  /*2b20*/  IMAD.WIDE R2, R21, 0x4, R2 ;  /* 0x0000000415027825 */ /* 0x000fe200078e0202 */
[----:B------:R1:W-:Y:S01]  /*2b30*/  @P5 STG.E desc[UR6][R10.64], R39 ;  /* 0x000000270a005986 */ /* 0x0003e2000c101906 */
[----:B------:R-:W-:-:S02]  /*2b40*/  PRMT R33, R34, 0x3340, R33 ;  /* 0x0000334022217816 */ /* 0x000fc40000000021 */
[----:B------:R-:W-:Y:S01]  /*2b50*/  LEA.HI.X.SX32 R15, R18, UR5, 0x1, P2 ;  /* 0x00000005120f7c11 */ /* 0x000fe200090f0eff */
[----:B------:R1:W-:Y:S01]  /*2b60*/  @P6 STG.E desc[UR6][R12.64], R41 ;  /* 0x000000290c006986 */ /* 0x0003e2000c101906 */
[----:B------:R-:W-:-:S03]  /*2b70*/  PRMT R32, R17, 0x5410, R0 ;  /* 0x0000541011207816 */ /* 0x000fc60000000000 */
[----:B------:R1:W-:Y:S01]  /*2b80*/  @P1 STG.E desc[UR6][R2.64], R43 ;  /* 0x0000002b02001986 */ /* 0x0003e2000c101906 */
[----:B------:R-:W-:Y:S01]  /*2b90*/  PRMT R33, R16, 0x5410, R33 ;  /* 0x0000541010217816 */ /* 0x000fe20000000021 */
[----:B------:R-:W-:Y:S06]  /*2ba0*/  @!P0 EXIT ;  /* 0x000000000000894d */ /* 0x000fec0003800000 */
[----:B------:R-:W-:Y:S01]  /*2bb0*/  STG.E.64 desc[UR6][R14.64], R32 ;  /* 0x000000200e007986 */ /* 0x000fe2000c101b06 */
[----:B------:R-:W-:Y:S05]  /*2bc0*/  EXIT ;  /* 0x000000000000794d */ /* 0x000fea0003800000 */
.L_x_0:
[----:B------:R-:W-:-:S00]  /*2bd0*/  BRA `(.L_x_0) ;  /* 0xfffffffc00fc7947 */ /* 0x000fc0000383ffff */
[----:B------:R-:W-:-:S00]  /*2be0*/  NOP ;  /* 0x0000000000007918 */ /* 0x000fc00000000000 */
        /* <DEDUP_REMOVED lines=9> */
.L_x_1:


//--------------------- .nv.shared.triton_poi_fused_max_pool2d_with_indices_44 --------------------------
	.section	.nv.shared.triton_poi_fused_max_pool2d_with_indices_44,"aw",@nobits
	.sectionflags	@""
	.align	16
	.zero		1024


//--------------------- .nv.constant0.triton_poi_fused_max_pool2d_with_indices_44 --------------------------
	.section	.nv.constant0.triton_poi_fused_max_pool2d_with_indices_44,"a",@progbits
	.sectionflags	@""
	.align	4
.nv.constant0.triton_poi_fused_max_pool2d_with_indices_44:
	.zero		560
